//
// Generated by NVIDIA NVVM Compiler
//
// Compiler Build ID: CL-36424714
// Cuda compilation tools, release 13.0, V13.0.88
// Based on NVVM 20.0.0
//

.version 9.0
.target sm_100
.address_size 64

	// .globl	_Z14gpu_function_1v

.visible .entry _Z14gpu_function_1v()
{


	ret;

}
	// .globl	_Z14gpu_function_2v
.visible .entry _Z14gpu_function_2v()
{


	ret;

}


// ===== COMPILED SASS (sm_100) =====

	.target	sm_100

	.elftype	@"ET_EXEC"


//--------------------- .note.nv.tkinfo           --------------------------
	.section	.note.nv.tkinfo,"",@"SHT_NOTE"
	.sectionflags	@"SHF_NOTE_NV_TKINFO"
	.tkinfo
        /*0018*/ 	.word	0x00000002
        /*0030*/ 	.string	""
        /*0030*/ 	.string	"ptxas"
        /*0030*/ 	.string	"Cuda compilation tools, release 13.0, V13.0.88"
        /*0030*/ 	.string	"Build cuda_13.0.r13.0/compiler.36424714_0"
        /*0030*/ 	.string	"-arch sm_100 -m 64 "



//--------------------- .note.nv.cuinfo           --------------------------
	.section	.note.nv.cuinfo,"",@"SHT_NOTE"
	.sectionflags	@"SHF_NOTE_NV_CUINFO"
        /*0018*/ 	.short	0x0002
        /*001a*/ 	.short	0x0064
        /*001c*/ 	.short	0x0082
	.zero		2


//--------------------- .nv.info                  --------------------------
	.section	.nv.info,"",@"SHT_CUDA_INFO"
	.align	4


	//----- nvinfo : EIATTR_REGCOUNT
	.align		4
        /*0000*/ 	.byte	0x04, 0x2f
        /*0002*/ 	.short	(.L_1 - .L_0)
	.align		4
.L_0:
        /*0004*/ 	.word	index@(_Z14gpu_function_1v)
        /*0008*/ 	.word	0x00000004


	//----- nvinfo : EIATTR_FRAME_SIZE
	.align		4
.L_1:
        /*000c*/ 	.byte	0x04, 0x11
        /*000e*/ 	.short	(.L_3 - .L_2)
	.align		4
.L_2:
        /*0010*/ 	.word	index@(_Z14gpu_function_1v)
        /*0014*/ 	.word	0x00000000


	//----- nvinfo : EIATTR_REGCOUNT
	.align		4
.L_3:
        /*0018*/ 	.byte	0x04, 0x2f
        /*001a*/ 	.short	(.L_5 - .L_4)
	.align		4
.L_4:
        /*001c*/ 	.word	index@(_Z14gpu_function_2v)
        /*0020*/ 	.word	0x00000004


	//----- nvinfo : EIATTR_FRAME_SIZE
	.align		4
.L_5:
        /*0024*/ 	.byte	0x04, 0x11
        /*0026*/ 	.short	(.L_7 - .L_6)
	.align		4
.L_6:
        /*0028*/ 	.word	index@(_Z14gpu_function_2v)
        /*002c*/ 	.word	0x00000000


	//----- nvinfo : EIATTR_MIN_STACK_SIZE
	.align		4
.L_7:
        /*0030*/ 	.byte	0x04, 0x12
        /*0032*/ 	.short	(.L_9 - .L_8)
	.align		4
.L_8:
        /*0034*/ 	.word	index@(_Z14gpu_function_2v)
        /*0038*/ 	.word	0x00000000


	//----- nvinfo : EIATTR_MIN_STACK_SIZE
	.align		4
.L_9:
        /*003c*/ 	.byte	0x04, 0x12
        /*003e*/ 	.short	(.L_11 - .L_10)
	.align		4
.L_10:
        /*0040*/ 	.word	index@(_Z14gpu_function_1v)
        /*0044*/ 	.word	0x00000000
.L_11:


//--------------------- .nv.compat                --------------------------
	.section	.nv.compat,"",@"SHT_CUDA_COMPAT_INFO"
	.align	4
        /*0000*/ 	.byte	0x02, 0x09, 0x00, 0x00, 0x02, 0x02, 0x01, 0x00, 0x02, 0x05, 0x05, 0x00, 0x03, 0x07, 0x01, 0x01
        /*0010*/ 	.byte	0x02, 0x03, 0x00, 0x00, 0x02, 0x06, 0x01, 0x00, 0x04, 0x0b, 0x08, 0x00, 0x09, 0x00, 0x00, 0x00
        /*0020*/ 	.byte	0x00, 0x00, 0x00, 0x00


//--------------------- .nv.info._Z14gpu_function_2v --------------------------
	.section	.nv.info._Z14gpu_function_2v,"",@"SHT_CUDA_INFO"
	.sectionflags	@""
	.align	4


	//----- nvinfo : EIATTR_CUDA_API_VERSION
	.align		4
        /*0000*/ 	.byte	0x04, 0x37
        /*0002*/ 	.short	(.L_13 - .L_12)
.L_12:
        /*0004*/ 	.word	0x00000082


	//----- nvinfo : EIATTR_SPARSE_MMA_MASK
	.align		4
.L_13:
        /*0008*/ 	.byte	0x03, 0x50
        /*000a*/ 	.short	0x0000


	//----- nvinfo : EIATTR_MAXREG_COUNT
	.align		4
        /*000c*/ 	.byte	0x03, 0x1b
        /*000e*/ 	.short	0x00ff


	//----- nvinfo : EIATTR_MERCURY_ISA_VERSION
	.align		4
        /*0010*/ 	.byte	0x03, 0x5f
        /*0012*/ 	.short	0x0101


	//----- nvinfo : EIATTR_VRC_CTA_INIT_COUNT
	.align		4
        /*0014*/ 	.byte	0x02, 0x4a
	.zero		1
	.zero		1


	//----- nvinfo : EIATTR_EXIT_INSTR_OFFSETS
	.align		4
        /*0018*/ 	.byte	0x04, 0x1c
        /*001a*/ 	.short	(.L_15 - .L_14)


	//   ....[0]....
.L_14:
        /*001c*/ 	.word	0x00000010


	//----- nvinfo : EIATTR_SW_WAR
	.align		4
.L_15:
        /*0020*/ 	.byte	0x04, 0x36
        /*0022*/ 	.short	(.L_17 - .L_16)
.L_16:
        /*0024*/ 	.word	0x00000008
.L_17:


//--------------------- .nv.info._Z14gpu_function_1v --------------------------
	.section	.nv.info._Z14gpu_function_1v,"",@"SHT_CUDA_INFO"
	.sectionflags	@""
	.align	4


	//----- nvinfo : EIATTR_CUDA_API_VERSION
	.align		4
        /*0000*/ 	.byte	0x04, 0x37
        /*0002*/ 	.short	(.L_19 - .L_18)
.L_18:
        /*0004*/ 	.word	0x00000082


	//----- nvinfo : EIATTR_SPARSE_MMA_MASK
	.align		4
.L_19:
        /*0008*/ 	.byte	0x03, 0x50
        /*000a*/ 	.short	0x0000


	//----- nvinfo : EIATTR_MAXREG_COUNT
	.align		4
        /*000c*/ 	.byte	0x03, 0x1b
        /*000e*/ 	.short	0x00ff


	//----- nvinfo : EIATTR_MERCURY_ISA_VERSION
	.align		4
        /*0010*/ 	.byte	0x03, 0x5f
        /*0012*/ 	.short	0x0101


	//----- nvinfo : EIATTR_VRC_CTA_INIT_COUNT
	.align		4
        /*0014*/ 	.byte	0x02, 0x4a
	.zero		1
	.zero		1


	//----- nvinfo : EIATTR_EXIT_INSTR_OFFSETS
	.align		4
        /*0018*/ 	.byte	0x04, 0x1c
        /*001a*/ 	.short	(.L_21 - .L_20)


	//   ....[0]....
.L_20:
        /*001c*/ 	.word	0x00000010


	//----- nvinfo : EIATTR_SW_WAR
	.align		4
.L_21:
        /*0020*/ 	.byte	0x04, 0x36
        /*0022*/ 	.short	(.L_23 - .L_22)
.L_22:
        /*0024*/ 	.word	0x00000008
.L_23:


//--------------------- .nv.callgraph             --------------------------
	.section	.nv.callgraph,"",@"SHT_CUDA_CALLGRAPH"
	.align	4
	.sectionentsize	8
	.align		4
        /*0000*/ 	.word	0x00000000
	.align		4
        /*0004*/ 	.word	0xffffffff
	.align		4
        /*0008*/ 	.word	0x00000000
	.align		4
        /*000c*/ 	.word	0xfffffffe
	.align		4
        /*0010*/ 	.word	0x00000000
	.align		4
        /*0014*/ 	.word	0xfffffffd
	.align		4
        /*0018*/ 	.word	0x00000000
	.align		4
        /*001c*/ 	.word	0xfffffffc


//--------------------- .text._Z14gpu_function_2v --------------------------
	.section	.text._Z14gpu_function_2v,"ax",@progbits
	.align	128
        .global         _Z14gpu_function_2v
        .type           _Z14gpu_function_2v,@function
        .size           _Z14gpu_function_2v,(.L_x_2 - _Z14gpu_function_2v)
        .other          _Z14gpu_function_2v,@"STO_CUDA_ENTRY STV_DEFAULT"
_Z14gpu_function_2v:
.text._Z14gpu_function_2v:
[----:B------:R-:W-:Y:S01]  /*0000*/  LDC R1, c[0x0][0x37c] ;  /* 0x0000df00ff017b82 */ /* 0x000fe20000000800 */
[----:B------:R-:W-:Y:S05]  /*0010*/  EXIT ;  /* 0x000000000000794d */ /* 0x000fea0003800000 */
.L_x_0:
[----:B------:R-:W-:-:S00]  /*0020*/  BRA `(.L_x_0) ;  /* 0xfffffffc00fc7947 */ /* 0x000fc0000383ffff */
[----:B------:R-:W-:-:S00]  /*0030*/  NOP ;  /* 0x0000000000007918 */ /* 0x000fc00000000000 */
        /* <DEDUP_REMOVED lines=12> */
.L_x_2:


//--------------------- .text._Z14gpu_function_1v --------------------------
	.section	.text._Z14gpu_function_1v,"ax",@progbits
	.align	128
        .global         _Z14gpu_function_1v
        .type           _Z14gpu_function_1v,@function
        .size           _Z14gpu_function_1v,(.L_x_3 - _Z14gpu_function_1v)
        .other          _Z14gpu_function_1v,@"STO_CUDA_ENTRY STV_DEFAULT"
_Z14gpu_function_1v:
.text._Z14gpu_function_1v:
[----:B------:R-:W-:Y:S01]  /*0000*/  LDC R1, c[0x0][0x37c] ;  /* 0x0000df00ff017b82 */ /* 0x000fe20000000800 */
[----:B------:R-:W-:Y:S05]  /*0010*/  EXIT ;  /* 0x000000000000794d */ /* 0x000fea0003800000 */
.L_x_1:
        /* <DEDUP_REMOVED lines=14> */
.L_x_3:


//--------------------- .nv.shared.reserved.0     --------------------------
	.section	.nv.shared.reserved.0,"aw",@nobits
	.weak		__nv_reservedSMEM_offset_0_alias
	.size		__nv_reservedSMEM_offset_0_alias, 0, 64
	.other		__nv_reservedSMEM_offset_0_alias,@"STO_CUDA_RESERVED_SHARED STV_DEFAULT"
__nv_reservedSMEM_offset_0_alias:
	.zero		0
	.zero		64


//--------------------- .nv.constant0._Z14gpu_function_2v --------------------------
	.section	.nv.constant0._Z14gpu_function_2v,"a",@progbits
	.sectionflags	@""
	.align	4
.nv.constant0._Z14gpu_function_2v:
	.zero		896


//--------------------- .nv.constant0._Z14gpu_function_1v --------------------------
	.section	.nv.constant0._Z14gpu_function_1v,"a",@progbits
	.sectionflags	@""
	.align	4
.nv.constant0._Z14gpu_function_1v:
	.zero		896


//--------------------- SYMBOLS --------------------------

	.type		.nv.reservedSmem.offset0,@object
	.size		.nv.reservedSmem.offset0,0x4
